//
// Generated by NVIDIA NVVM Compiler
//
// Compiler Build ID: CL-36424714
// Cuda compilation tools, release 13.0, V13.0.88
// Based on NVVM 20.0.0
//

.version 9.0
.target sm_100
.address_size 64

	// .globl	_Z11countLetterPccPii

.visible .entry _Z11countLetterPccPii(
	.param .u64 .ptr .align 1 _Z11countLetterPccPii_param_0,
	.param .u8 _Z11countLetterPccPii_param_1,
	.param .u64 .ptr .align 1 _Z11countLetterPccPii_param_2,
	.param .u32 _Z11countLetterPccPii_param_3
)
{
	.reg .pred 	%p<3>;
	.reg .b16 	%rs<4>;
	.reg .b32 	%r<6>;
	.reg .b64 	%rd<7>;

	ld.param.u64 	%rd1, [_Z11countLetterPccPii_param_0];
	ld.param.s8 	%rs1, [_Z11countLetterPccPii_param_1];
	ld.param.u64 	%rd2, [_Z11countLetterPccPii_param_2];
	ld.param.u32 	%r2, [_Z11countLetterPccPii_param_3];
	mov.u32 	%r3, %ctaid.x;
	mov.u32 	%r4, %tid.x;
	mad.lo.s32 	%r1, %r3, %r3, %r4;
	setp.ge.s32 	%p1, %r1, %r2;
	@%p1 bra 	$L__BB0_3;
	cvta.to.global.u64 	%rd3, %rd1;
	cvt.s64.s32 	%rd4, %r1;
	add.s64 	%rd5, %rd3, %rd4;
	ld.global.u8 	%rs2, [%rd5];
	and.b16  	%rs3, %rs1, 255;
	setp.ne.s16 	%p2, %rs2, %rs3;
	@%p2 bra 	$L__BB0_3;
	cvta.to.global.u64 	%rd6, %rd2;
	atom.global.add.u32 	%r5, [%rd6], 1;
$L__BB0_3:
	ret;

}


// ===== COMPILED SASS (sm_100) =====

	.target	sm_100

	.elftype	@"ET_EXEC"


//--------------------- .note.nv.tkinfo           --------------------------
	.section	.note.nv.tkinfo,"",@"SHT_NOTE"
	.sectionflags	@"SHF_NOTE_NV_TKINFO"
	.tkinfo
        /*0018*/ 	.word	0x00000002
        /*0030*/ 	.string	""
        /*0030*/ 	.string	"ptxas"
        /*0030*/ 	.string	"Cuda compilation tools, release 13.0, V13.0.88"
        /*0030*/ 	.string	"Build cuda_13.0.r13.0/compiler.36424714_0"
        /*0030*/ 	.string	"-arch sm_100 -m 64 "



//--------------------- .note.nv.cuinfo           --------------------------
	.section	.note.nv.cuinfo,"",@"SHT_NOTE"
	.sectionflags	@"SHF_NOTE_NV_CUINFO"
        /*0018*/ 	.short	0x0002
        /*001a*/ 	.short	0x0064
        /*001c*/ 	.short	0x0082
	.zero		2


//--------------------- .nv.info                  --------------------------
	.section	.nv.info,"",@"SHT_CUDA_INFO"
	.align	4


	//----- nvinfo : EIATTR_REGCOUNT
	.align		4
        /*0000*/ 	.byte	0x04, 0x2f
        /*0002*/ 	.short	(.L_1 - .L_0)
	.align		4
.L_0:
        /*0004*/ 	.word	index@(_Z11countLetterPccPii)
        /*0008*/ 	.word	0x00000008


	//----- nvinfo : EIATTR_FRAME_SIZE
	.align		4
.L_1:
        /*000c*/ 	.byte	0x04, 0x11
        /*000e*/ 	.short	(.L_3 - .L_2)
	.align		4
.L_2:
        /*0010*/ 	.word	index@(_Z11countLetterPccPii)
        /*0014*/ 	.word	0x00000000


	//----- nvinfo : EIATTR_MIN_STACK_SIZE
	.align		4
.L_3:
        /*0018*/ 	.byte	0x04, 0x12
        /*001a*/ 	.short	(.L_5 - .L_4)
	.align		4
.L_4:
        /*001c*/ 	.word	index@(_Z11countLetterPccPii)
        /*0020*/ 	.word	0x00000000
.L_5:


//--------------------- .nv.compat                --------------------------
	.section	.nv.compat,"",@"SHT_CUDA_COMPAT_INFO"
	.align	4
        /*0000*/ 	.byte	0x02, 0x09, 0x00, 0x00, 0x02, 0x02, 0x01, 0x00, 0x02, 0x05, 0x05, 0x00, 0x03, 0x07, 0x01, 0x01
        /*0010*/ 	.byte	0x02, 0x03, 0x00, 0x00, 0x02, 0x06, 0x01, 0x00, 0x04, 0x0b, 0x08, 0x00, 0x09, 0x00, 0x00, 0x00
        /*0020*/ 	.byte	0x00, 0x00, 0x00, 0x00


//--------------------- .nv.info._Z11countLetterPccPii --------------------------
	.section	.nv.info._Z11countLetterPccPii,"",@"SHT_CUDA_INFO"
	.sectionflags	@""
	.align	4


	//----- nvinfo : EIATTR_CUDA_API_VERSION
	.align		4
        /*0000*/ 	.byte	0x04, 0x37
        /*0002*/ 	.short	(.L_7 - .L_6)
.L_6:
        /*0004*/ 	.word	0x00000082


	//----- nvinfo : EIATTR_KPARAM_INFO
	.align		4
.L_7:
        /*0008*/ 	.byte	0x04, 0x17
        /*000a*/ 	.short	(.L_9 - .L_8)
.L_8:
        /*000c*/ 	.word	0x00000000
        /*0010*/ 	.short	0x0003
        /*0012*/ 	.short	0x0018
        /*0014*/ 	.byte	0x00, 0xf0, 0x11, 0x00


	//----- nvinfo : EIATTR_KPARAM_INFO
	.align		4
.L_9:
        /*0018*/ 	.byte	0x04, 0x17
        /*001a*/ 	.short	(.L_11 - .L_10)
.L_10:
        /*001c*/ 	.word	0x00000000
        /*0020*/ 	.short	0x0002
        /*0022*/ 	.short	0x0010
        /*0024*/ 	.byte	0x00, 0xf5, 0x21, 0x00


	//----- nvinfo : EIATTR_KPARAM_INFO
	.align		4
.L_11:
        /*0028*/ 	.byte	0x04, 0x17
        /*002a*/ 	.short	(.L_13 - .L_12)
.L_12:
        /*002c*/ 	.word	0x00000000
        /*0030*/ 	.short	0x0001
        /*0032*/ 	.short	0x0008
        /*0034*/ 	.byte	0x00, 0xf0, 0x05, 0x00


	//----- nvinfo : EIATTR_KPARAM_INFO
	.align		4
.L_13:
        /*0038*/ 	.byte	0x04, 0x17
        /*003a*/ 	.short	(.L_15 - .L_14)
.L_14:
        /*003c*/ 	.word	0x00000000
        /*0040*/ 	.short	0x0000
        /*0042*/ 	.short	0x0000
        /*0044*/ 	.byte	0x00, 0xf5, 0x21, 0x00


	//----- nvinfo : EIATTR_SPARSE_MMA_MASK
	.align		4
.L_15:
        /*0048*/ 	.byte	0x03, 0x50
        /*004a*/ 	.short	0x0000


	//----- nvinfo : EIATTR_MAXREG_COUNT
	.align		4
        /*004c*/ 	.byte	0x03, 0x1b
        /*004e*/ 	.short	0x00ff


	//----- nvinfo : EIATTR_MERCURY_ISA_VERSION
	.align		4
        /*0050*/ 	.byte	0x03, 0x5f
        /*0052*/ 	.short	0x0101


	//----- nvinfo : EIATTR_INT_WARP_WIDE_INSTR_OFFSETS
	.align		4
        /*0054*/ 	.byte	0x04, 0x31
        /*0056*/ 	.short	(.L_17 - .L_16)


	//   ....[0]....
.L_16:
        /*0058*/ 	.word	0x00000140


	//----- nvinfo : EIATTR_VRC_CTA_INIT_COUNT
	.align		4
.L_17:
        /*005c*/ 	.byte	0x02, 0x4a
	.zero		1
	.zero		1


	//----- nvinfo : EIATTR_EXIT_INSTR_OFFSETS
	.align		4
        /*0060*/ 	.byte	0x04, 0x1c
        /*0062*/ 	.short	(.L_19 - .L_18)


	//   ....[0]....
.L_18:
        /*0064*/ 	.word	0x00000060


	//   ....[1]....
        /*0068*/ 	.word	0x00000110


	//   ....[2]....
        /*006c*/ 	.word	0x00000190


	//----- nvinfo : EIATTR_CBANK_PARAM_SIZE
	.align		4
.L_19:
        /*0070*/ 	.byte	0x03, 0x19
        /*0072*/ 	.short	0x001c


	//----- nvinfo : EIATTR_PARAM_CBANK
	.align		4
        /*0074*/ 	.byte	0x04, 0x0a
        /*0076*/ 	.short	(.L_21 - .L_20)
	.align		4
.L_20:
        /*0078*/ 	.word	index@(.nv.constant0._Z11countLetterPccPii)
        /*007c*/ 	.short	0x0380
        /*007e*/ 	.short	0x001c


	//----- nvinfo : EIATTR_SW_WAR
	.align		4
.L_21:
        /*0080*/ 	.byte	0x04, 0x36
        /*0082*/ 	.short	(.L_23 - .L_22)
.L_22:
        /*0084*/ 	.word	0x00000008
.L_23:


//--------------------- .nv.callgraph             --------------------------
	.section	.nv.callgraph,"",@"SHT_CUDA_CALLGRAPH"
	.align	4
	.sectionentsize	8
	.align		4
        /*0000*/ 	.word	0x00000000
	.align		4
        /*0004*/ 	.word	0xffffffff
	.align		4
        /*0008*/ 	.word	0x00000000
	.align		4
        /*000c*/ 	.word	0xfffffffe
	.align		4
        /*0010*/ 	.word	0x00000000
	.align		4
        /*0014*/ 	.word	0xfffffffd
	.align		4
        /*0018*/ 	.word	0x00000000
	.align		4
        /*001c*/ 	.word	0xfffffffc


//--------------------- .text._Z11countLetterPccPii --------------------------
	.section	.text._Z11countLetterPccPii,"ax",@progbits
	.align	128
        .global         _Z11countLetterPccPii
        .type           _Z11countLetterPccPii,@function
        .size           _Z11countLetterPccPii,(.L_x_1 - _Z11countLetterPccPii)
        .other          _Z11countLetterPccPii,@"STO_CUDA_ENTRY STV_DEFAULT"
_Z11countLetterPccPii:
.text._Z11countLetterPccPii:
[----:B------:R-:W-:Y:S01]  /*0000*/  LDC R1, c[0x0][0x37c] ;  /* 0x0000df00ff017b82 */ /* 0x000fe20000000800 */
[----:B------:R-:W0:Y:S01]  /*0010*/  S2R R0, SR_CTAID.X ;  /* 0x0000000000007919 */ /* 0x000e220000002500 */
[----:B------:R-:W1:Y:S01]  /*0020*/  LDCU UR4, c[0x0][0x398] ;  /* 0x00007300ff0477ac */ /* 0x000e620008000800 */
[----:B------:R-:W0:Y:S02]  /*0030*/  S2R R3, SR_TID.X ;  /* 0x0000000000037919 */ /* 0x000e240000002100 */
[----:B0-----:R-:W-:-:S05]  /*0040*/  IMAD R0, R0, R0, R3 ;  /* 0x0000000000007224 */ /* 0x001fca00078e0203 */
[----:B-1----:R-:W-:-:S13]  /*0050*/  ISETP.GE.AND P0, PT, R0, UR4, PT ;  /* 0x0000000400007c0c */ /* 0x002fda000bf06270 */
[----:B------:R-:W-:Y:S05]  /*0060*/  @P0 EXIT ;  /* 0x000000000000094d */ /* 0x000fea0003800000 */
[----:B------:R-:W0:Y:S01]  /*0070*/  LDCU.64 UR4, c[0x0][0x380] ;  /* 0x00007000ff0477ac */ /* 0x000e220008000a00 */
[----:B------:R-:W1:Y:S01]  /*0080*/  LDCU.64 UR6, c[0x0][0x358] ;  /* 0x00006b00ff0677ac */ /* 0x000e620008000a00 */
[C---:B0-----:R-:W-:Y:S01]  /*0090*/  IADD3 R2, P0, PT, R0.reuse, UR4, RZ ;  /* 0x0000000400027c10 */ /* 0x041fe2000ff1e0ff */
[----:B------:R-:W0:Y:S03]  /*00a0*/  LDCU.U8 UR4, c[0x0][0x388] ;  /* 0x00007100ff0477ac */ /* 0x000e260008000000 */
[----:B------:R-:W-:-:S05]  /*00b0*/  LEA.HI.X.SX32 R3, R0, UR5, 0x1, P0 ;  /* 0x0000000500037c11 */ /* 0x000fca00080f0eff */
[----:B-1----:R-:W2:Y:S01]  /*00c0*/  LDG.E.U8 R2, desc[UR6][R2.64] ;  /* 0x0000000602027981 */ /* 0x002ea2000c1e1100 */
[----:B0-----:R-:W-:-:S04]  /*00d0*/  UPRMT UR4, UR4, 0x8880, URZ ;  /* 0x0000888004047896 */ /* 0x001fc800080000ff */
[----:B------:R-:W-:-:S04]  /*00e0*/  UPRMT UR4, UR4, 0x7710, URZ ;  /* 0x0000771004047896 */ /* 0x000fc800080000ff */
[----:B------:R-:W-:-:S06]  /*00f0*/  ULOP3.LUT UR4, UR4, 0xff, URZ, 0xc0, !UPT ;  /* 0x000000ff04047892 */ /* 0x000fcc000f8ec0ff */
[----:B--2---:R-:W-:-:S13]  /*0100*/  ISETP.NE.AND P0, PT, R2, UR4, PT ;  /* 0x0000000402007c0c */ /* 0x004fda000bf05270 */
[----:B------:R-:W-:Y:S05]  /*0110*/  @P0 EXIT ;  /* 0x000000000000094d */ /* 0x000fea0003800000 */
[----:B------:R-:W0:Y:S01]  /*0120*/  S2R R0, SR_LANEID ;  /* 0x0000000000007919 */ /* 0x000e220000000000 */
[----:B------:R-:W1:Y:S01]  /*0130*/  LDC.64 R2, c[0x0][0x390] ;  /* 0x0000e400ff027b82 */ /* 0x000e620000000a00 */
[----:B------:R-:W-:Y:S02]  /*0140*/  VOTEU.ANY UR4, UPT, PT ;  /* 0x0000000000047886 */ /* 0x000fe400038e0100 */
[----:B------:R-:W-:Y:S02]  /*0150*/  UFLO.U32 UR5, UR4 ;  /* 0x00000004000572bd */ /* 0x000fe400080e0000 */
[----:B------:R-:W1:Y:S04]  /*0160*/  POPC R5, UR4 ;  /* 0x0000000400057d09 */ /* 0x000e680008000000 */
[----:B0-----:R-:W-:-:S13]  /*0170*/  ISETP.EQ.U32.AND P0, PT, R0, UR5, PT ;  /* 0x0000000500007c0c */ /* 0x001fda000bf02070 */
[----:B-1----:R-:W-:Y:S01]  /*0180*/  @P0 REDG.E.ADD.STRONG.GPU desc[UR6][R2.64], R5 ;  /* 0x000000050200098e */ /* 0x002fe2000c12e106 */
[----:B------:R-:W-:Y:S05]  /*0190*/  EXIT ;  /* 0x000000000000794d */ /* 0x000fea0003800000 */
.L_x_0:
[----:B------:R-:W-:-:S00]  /*01a0*/  BRA `(.L_x_0) ;  /* 0xfffffffc00fc7947 */ /* 0x000fc0000383ffff */
[----:B------:R-:W-:-:S00]  /*01b0*/  NOP ;  /* 0x0000000000007918 */ /* 0x000fc00000000000 */
        /* <DEDUP_REMOVED lines=12> */
.L_x_1:


//--------------------- .nv.shared.reserved.0     --------------------------
	.section	.nv.shared.reserved.0,"aw",@nobits
	.weak		__nv_reservedSMEM_offset_0_alias
	.size		__nv_reservedSMEM_offset_0_alias, 0, 64
	.other		__nv_reservedSMEM_offset_0_alias,@"STO_CUDA_RESERVED_SHARED STV_DEFAULT"
__nv_reservedSMEM_offset_0_alias:
	.zero		0
	.zero		64


//--------------------- .nv.constant0._Z11countLetterPccPii --------------------------
	.section	.nv.constant0._Z11countLetterPccPii,"a",@progbits
	.sectionflags	@""
	.align	4
.nv.constant0._Z11countLetterPccPii:
	.zero		924


//--------------------- SYMBOLS --------------------------

	.type		.nv.reservedSmem.offset0,@object
	.size		.nv.reservedSmem.offset0,0x4
